//
// Generated by NVIDIA NVVM Compiler
//
// Compiler Build ID: CL-36424714
// Cuda compilation tools, release 13.0, V13.0.88
// Based on NVVM 20.0.0
//

.version 9.0
.target sm_100
.address_size 64

	// .globl	_Z8endpointPiPdS0_S0_
.const .align 8 .b8 dev_startpos[24];
.const .align 8 .b8 dev_endpos[24];
.const .align 8 .b8 dev_beta[24];
.const .align 8 .f64 dev_n;

.visible .entry _Z8endpointPiPdS0_S0_(
	.param .u64 .ptr .align 1 _Z8endpointPiPdS0_S0__param_0,
	.param .u64 .ptr .align 1 _Z8endpointPiPdS0_S0__param_1,
	.param .u64 .ptr .align 1 _Z8endpointPiPdS0_S0__param_2,
	.param .u64 .ptr .align 1 _Z8endpointPiPdS0_S0__param_3
)
{
	.reg .pred 	%p<5>;
	.reg .b32 	%r<14>;
	.reg .b64 	%rd<18>;
	.reg .b64 	%fd<69>;

	ld.param.u64 	%rd9, [_Z8endpointPiPdS0_S0__param_0];
	ld.param.u64 	%rd10, [_Z8endpointPiPdS0_S0__param_1];
	ld.param.u64 	%rd11, [_Z8endpointPiPdS0_S0__param_2];
	ld.param.u64 	%rd12, [_Z8endpointPiPdS0_S0__param_3];
	mov.u32 	%r7, %tid.x;
	mov.u32 	%r8, %ctaid.x;
	mov.u32 	%r1, %ntid.x;
	mad.lo.s32 	%r13, %r8, %r1, %r7;
	setp.gt.s32 	%p1, %r13, 511;
	@%p1 bra 	$L__BB0_9;
	ld.const.f64 	%fd1, [dev_startpos+8];
	ld.const.f64 	%fd2, [dev_startpos+16];
	ld.const.f64 	%fd3, [dev_beta];
	ld.const.f64 	%fd4, [dev_beta+8];
	ld.const.f64 	%fd5, [dev_beta+16];
	ld.const.f64 	%fd6, [dev_n];
	ld.const.f64 	%fd7, [dev_endpos+8];
	ld.const.f64 	%fd8, [dev_endpos+16];
	mov.u32 	%r9, %nctaid.x;
	mul.lo.s32 	%r3, %r1, %r9;
	cvta.to.global.u64 	%rd1, %rd9;
	cvta.to.global.u64 	%rd2, %rd12;
	cvta.to.global.u64 	%rd3, %rd11;
	cvta.to.global.u64 	%rd4, %rd10;
	ld.const.f64 	%fd22, [dev_startpos];
	ld.const.f64 	%fd45, [dev_endpos];
$L__BB0_2:
	mul.wide.s32 	%rd13, %r13, 4;
	add.s64 	%rd5, %rd1, %rd13;
	mov.b32 	%r10, 0;
	st.global.u32 	[%rd5], %r10;
	mul.lo.s32 	%r5, %r13, 3;
	mul.wide.s32 	%rd14, %r5, 8;
	add.s64 	%rd6, %rd2, %rd14;
	ld.global.f64 	%fd21, [%rd6];
	sub.f64 	%fd23, %fd21, %fd22;
	ld.global.f64 	%fd24, [%rd6+8];
	sub.f64 	%fd25, %fd24, %fd1;
	ld.global.f64 	%fd26, [%rd6+16];
	sub.f64 	%fd27, %fd26, %fd2;
	mul.f64 	%fd28, %fd25, %fd25;
	fma.rn.f64 	%fd29, %fd23, %fd23, %fd28;
	fma.rn.f64 	%fd30, %fd27, %fd27, %fd29;
	sqrt.rn.f64 	%fd31, %fd30;
	div.rn.f64 	%fd9, %fd23, %fd31;
	div.rn.f64 	%fd10, %fd25, %fd31;
	div.rn.f64 	%fd11, %fd27, %fd31;
	mul.f64 	%fd32, %fd4, %fd10;
	fma.rn.f64 	%fd33, %fd3, %fd9, %fd32;
	fma.rn.f64 	%fd12, %fd5, %fd11, %fd33;
	mul.f64 	%fd34, %fd6, %fd12;
	mov.f64 	%fd35, 0d3FF0000000000000;
	sub.f64 	%fd36, %fd35, %fd34;
	mul.f64 	%fd37, %fd31, %fd36;
	setp.geu.f64 	%p2, %fd37, 0d3BC79CA10C924223;
	add.s64 	%rd7, %rd3, %rd14;
	@%p2 bra 	$L__BB0_4;
	mov.b32 	%r11, 1;
	st.global.u32 	[%rd5], %r11;
	mov.b64 	%rd15, 0;
	st.global.u64 	[%rd7], %rd15;
	st.global.u64 	[%rd7+8], %rd15;
	mov.f64 	%fd67, 0d0000000000000000;
	bra.uni 	$L__BB0_5;
$L__BB0_4:
	mul.f64 	%fd38, %fd9, %fd12;
	sub.f64 	%fd39, %fd38, %fd3;
	st.global.f64 	[%rd7], %fd39;
	mul.f64 	%fd40, %fd10, %fd12;
	sub.f64 	%fd41, %fd40, %fd4;
	st.global.f64 	[%rd7+8], %fd41;
	mul.f64 	%fd42, %fd11, %fd12;
	sub.f64 	%fd67, %fd42, %fd5;
$L__BB0_5:
	st.global.f64 	[%rd7+16], %fd67;
	ld.global.f64 	%fd44, [%rd6];
	sub.f64 	%fd46, %fd44, %fd45;
	ld.global.f64 	%fd47, [%rd6+8];
	sub.f64 	%fd48, %fd47, %fd7;
	ld.global.f64 	%fd49, [%rd6+16];
	sub.f64 	%fd50, %fd49, %fd8;
	mul.f64 	%fd51, %fd48, %fd48;
	fma.rn.f64 	%fd52, %fd46, %fd46, %fd51;
	fma.rn.f64 	%fd53, %fd50, %fd50, %fd52;
	sqrt.rn.f64 	%fd54, %fd53;
	div.rn.f64 	%fd15, %fd46, %fd54;
	div.rn.f64 	%fd16, %fd48, %fd54;
	div.rn.f64 	%fd17, %fd50, %fd54;
	mul.f64 	%fd55, %fd4, %fd16;
	fma.rn.f64 	%fd56, %fd3, %fd15, %fd55;
	fma.rn.f64 	%fd18, %fd5, %fd17, %fd56;
	mul.f64 	%fd57, %fd6, %fd18;
	mov.f64 	%fd58, 0d3FF0000000000000;
	sub.f64 	%fd59, %fd58, %fd57;
	mul.f64 	%fd60, %fd54, %fd59;
	setp.geu.f64 	%p3, %fd60, 0d3BC79CA10C924223;
	mul.wide.s32 	%rd16, %r5, 8;
	add.s64 	%rd8, %rd4, %rd16;
	@%p3 bra 	$L__BB0_7;
	mov.b64 	%rd17, 0;
	st.global.u64 	[%rd8], %rd17;
	st.global.u64 	[%rd8+8], %rd17;
	mov.f64 	%fd68, 0d0000000000000000;
	bra.uni 	$L__BB0_8;
$L__BB0_7:
	mov.b32 	%r12, 0;
	st.global.u32 	[%rd5], %r12;
	mul.f64 	%fd61, %fd15, %fd18;
	sub.f64 	%fd62, %fd61, %fd3;
	st.global.f64 	[%rd8], %fd62;
	mul.f64 	%fd63, %fd16, %fd18;
	sub.f64 	%fd64, %fd63, %fd4;
	st.global.f64 	[%rd8+8], %fd64;
	mul.f64 	%fd65, %fd17, %fd18;
	sub.f64 	%fd68, %fd65, %fd5;
$L__BB0_8:
	st.global.f64 	[%rd8+16], %fd68;
	add.s32 	%r13, %r13, %r3;
	setp.lt.s32 	%p4, %r13, 512;
	@%p4 bra 	$L__BB0_2;
$L__BB0_9:
	ret;

}


// ===== COMPILED SASS (sm_100) =====

	.target	sm_100

	.elftype	@"ET_EXEC"


//--------------------- .note.nv.tkinfo           --------------------------
	.section	.note.nv.tkinfo,"",@"SHT_NOTE"
	.sectionflags	@"SHF_NOTE_NV_TKINFO"
	.tkinfo
        /*0018*/ 	.word	0x00000002
        /*0030*/ 	.string	""
        /*0030*/ 	.string	"ptxas"
        /*0030*/ 	.string	"Cuda compilation tools, release 13.0, V13.0.88"
        /*0030*/ 	.string	"Build cuda_13.0.r13.0/compiler.36424714_0"
        /*0030*/ 	.string	"-arch sm_100 -m 64 "



//--------------------- .note.nv.cuinfo           --------------------------
	.section	.note.nv.cuinfo,"",@"SHT_NOTE"
	.sectionflags	@"SHF_NOTE_NV_CUINFO"
        /*0018*/ 	.short	0x0002
        /*001a*/ 	.short	0x0064
        /*001c*/ 	.short	0x0082
	.zero		2


//--------------------- .nv.info                  --------------------------
	.section	.nv.info,"",@"SHT_CUDA_INFO"
	.align	4


	//----- nvinfo : EIATTR_REGCOUNT
	.align		4
        /*0000*/ 	.byte	0x04, 0x2f
        /*0002*/ 	.short	(.L_5 - .L_4)
	.align		4
.L_4:
        /*0004*/ 	.word	index@(_Z8endpointPiPdS0_S0_)
        /*0008*/ 	.word	0x00000030


	//----- nvinfo : EIATTR_FRAME_SIZE
	.align		4
.L_5:
        /*000c*/ 	.byte	0x04, 0x11
        /*000e*/ 	.short	(.L_7 - .L_6)
	.align		4
.L_6:
        /*0010*/ 	.word	index@($__internal_1_$__cuda_sm20_dsqrt_rn_f64_mediumpath_v1)
        /*0014*/ 	.word	0x00000000


	//----- nvinfo : EIATTR_FRAME_SIZE
	.align		4
.L_7:
        /*0018*/ 	.byte	0x04, 0x11
        /*001a*/ 	.short	(.L_9 - .L_8)
	.align		4
.L_8:
        /*001c*/ 	.word	index@($__internal_0_$__cuda_sm20_div_rn_f64_full)
        /*0020*/ 	.word	0x00000000


	//----- nvinfo : EIATTR_FRAME_SIZE
	.align		4
.L_9:
        /*0024*/ 	.byte	0x04, 0x11
        /*0026*/ 	.short	(.L_11 - .L_10)
	.align		4
.L_10:
        /*0028*/ 	.word	index@(_Z8endpointPiPdS0_S0_)
        /*002c*/ 	.word	0x00000000


	//----- nvinfo : EIATTR_MIN_STACK_SIZE
	.align		4
.L_11:
        /*0030*/ 	.byte	0x04, 0x12
        /*0032*/ 	.short	(.L_13 - .L_12)
	.align		4
.L_12:
        /*0034*/ 	.word	index@(_Z8endpointPiPdS0_S0_)
        /*0038*/ 	.word	0x00000000
.L_13:


//--------------------- .nv.compat                --------------------------
	.section	.nv.compat,"",@"SHT_CUDA_COMPAT_INFO"
	.align	4
        /*0000*/ 	.byte	0x02, 0x09, 0x00, 0x00, 0x02, 0x02, 0x01, 0x00, 0x02, 0x05, 0x05, 0x00, 0x03, 0x07, 0x01, 0x01
        /*0010*/ 	.byte	0x02, 0x03, 0x00, 0x00, 0x02, 0x06, 0x01, 0x00, 0x04, 0x0b, 0x08, 0x00, 0x01, 0x00, 0x00, 0x00
        /*0020*/ 	.byte	0x00, 0x00, 0x00, 0x00


//--------------------- .nv.info._Z8endpointPiPdS0_S0_ --------------------------
	.section	.nv.info._Z8endpointPiPdS0_S0_,"",@"SHT_CUDA_INFO"
	.sectionflags	@""
	.align	4


	//----- nvinfo : EIATTR_CUDA_API_VERSION
	.align		4
        /*0000*/ 	.byte	0x04, 0x37
        /*0002*/ 	.short	(.L_15 - .L_14)
.L_14:
        /*0004*/ 	.word	0x00000082


	//----- nvinfo : EIATTR_KPARAM_INFO
	.align		4
.L_15:
        /*0008*/ 	.byte	0x04, 0x17
        /*000a*/ 	.short	(.L_17 - .L_16)
.L_16:
        /*000c*/ 	.word	0x00000000
        /*0010*/ 	.short	0x0003
        /*0012*/ 	.short	0x0018
        /*0014*/ 	.byte	0x00, 0xf5, 0x21, 0x00


	//----- nvinfo : EIATTR_KPARAM_INFO
	.align		4
.L_17:
        /*0018*/ 	.byte	0x04, 0x17
        /*001a*/ 	.short	(.L_19 - .L_18)
.L_18:
        /*001c*/ 	.word	0x00000000
        /*0020*/ 	.short	0x0002
        /*0022*/ 	.short	0x0010
        /*0024*/ 	.byte	0x00, 0xf5, 0x21, 0x00


	//----- nvinfo : EIATTR_KPARAM_INFO
	.align		4
.L_19:
        /*0028*/ 	.byte	0x04, 0x17
        /*002a*/ 	.short	(.L_21 - .L_20)
.L_20:
        /*002c*/ 	.word	0x00000000
        /*0030*/ 	.short	0x0001
        /*0032*/ 	.short	0x0008
        /*0034*/ 	.byte	0x00, 0xf5, 0x21, 0x00


	//----- nvinfo : EIATTR_KPARAM_INFO
	.align		4
.L_21:
        /*0038*/ 	.byte	0x04, 0x17
        /*003a*/ 	.short	(.L_23 - .L_22)
.L_22:
        /*003c*/ 	.word	0x00000000
        /*0040*/ 	.short	0x0000
        /*0042*/ 	.short	0x0000
        /*0044*/ 	.byte	0x00, 0xf5, 0x21, 0x00


	//----- nvinfo : EIATTR_SPARSE_MMA_MASK
	.align		4
.L_23:
        /*0048*/ 	.byte	0x03, 0x50
        /*004a*/ 	.short	0x0000


	//----- nvinfo : EIATTR_MAXREG_COUNT
	.align		4
        /*004c*/ 	.byte	0x03, 0x1b
        /*004e*/ 	.short	0x00ff


	//----- nvinfo : EIATTR_MERCURY_ISA_VERSION
	.align		4
        /*0050*/ 	.byte	0x03, 0x5f
        /*0052*/ 	.short	0x0101


	//----- nvinfo : EIATTR_VRC_CTA_INIT_COUNT
	.align		4
        /*0054*/ 	.byte	0x02, 0x4a
	.zero		1
	.zero		1


	//----- nvinfo : EIATTR_EXIT_INSTR_OFFSETS
	.align		4
        /*0058*/ 	.byte	0x04, 0x1c
        /*005a*/ 	.short	(.L_25 - .L_24)


	//   ....[0]....
.L_24:
        /*005c*/ 	.word	0x00000060


	//   ....[1]....
        /*0060*/ 	.word	0x00001100


	//----- nvinfo : EIATTR_CRS_STACK_SIZE
	.align		4
.L_25:
        /*0064*/ 	.byte	0x04, 0x1e
        /*0066*/ 	.short	(.L_27 - .L_26)
.L_26:
        /*0068*/ 	.word	0x00000000


	//----- nvinfo : EIATTR_CBANK_PARAM_SIZE
	.align		4
.L_27:
        /*006c*/ 	.byte	0x03, 0x19
        /*006e*/ 	.short	0x0020


	//----- nvinfo : EIATTR_PARAM_CBANK
	.align		4
        /*0070*/ 	.byte	0x04, 0x0a
        /*0072*/ 	.short	(.L_29 - .L_28)
	.align		4
.L_28:
        /*0074*/ 	.word	index@(.nv.constant0._Z8endpointPiPdS0_S0_)
        /*0078*/ 	.short	0x0380
        /*007a*/ 	.short	0x0020


	//----- nvinfo : EIATTR_SW_WAR
	.align		4
.L_29:
        /*007c*/ 	.byte	0x04, 0x36
        /*007e*/ 	.short	(.L_31 - .L_30)
.L_30:
        /*0080*/ 	.word	0x00000008
.L_31:


//--------------------- .nv.callgraph             --------------------------
	.section	.nv.callgraph,"",@"SHT_CUDA_CALLGRAPH"
	.align	4
	.sectionentsize	8
	.align		4
        /*0000*/ 	.word	0x00000000
	.align		4
        /*0004*/ 	.word	0xffffffff
	.align		4
        /*0008*/ 	.word	0x00000000
	.align		4
        /*000c*/ 	.word	0xfffffffe
	.align		4
        /*0010*/ 	.word	0x00000000
	.align		4
        /*0014*/ 	.word	0xfffffffd
	.align		4
        /*0018*/ 	.word	0x00000000
	.align		4
        /*001c*/ 	.word	0xfffffffc


//--------------------- .nv.constant3             --------------------------
	.section	.nv.constant3,"a",@progbits
	.align	8
.nv.constant3:
	.type		dev_startpos,@object
	.size		dev_startpos,(dev_endpos - dev_startpos)
dev_startpos:
	.zero		24
	.type		dev_endpos,@object
	.size		dev_endpos,(dev_beta - dev_endpos)
dev_endpos:
	.zero		24
	.type		dev_beta,@object
	.size		dev_beta,(dev_n - dev_beta)
dev_beta:
	.zero		24
	.type		dev_n,@object
	.size		dev_n,(.L_3 - dev_n)
dev_n:
	.zero		8
.L_3:


//--------------------- .text._Z8endpointPiPdS0_S0_ --------------------------
	.section	.text._Z8endpointPiPdS0_S0_,"ax",@progbits
	.align	128
        .global         _Z8endpointPiPdS0_S0_
        .type           _Z8endpointPiPdS0_S0_,@function
        .size           _Z8endpointPiPdS0_S0_,(.L_x_28 - _Z8endpointPiPdS0_S0_)
        .other          _Z8endpointPiPdS0_S0_,@"STO_CUDA_ENTRY STV_DEFAULT"
_Z8endpointPiPdS0_S0_:
.text._Z8endpointPiPdS0_S0_:
[----:B------:R-:W-:Y:S01]  /*0000*/  LDC R1, c[0x0][0x37c] ;  /* 0x0000df00ff017b82 */ /* 0x000fe20000000800 */
[----:B------:R-:W0:Y:S07]  /*0010*/  S2R R7, SR_TID.X ;  /* 0x0000000000077919 */ /* 0x000e2e0000002100 */
[----:B------:R-:W0:Y:S08]  /*0020*/  S2UR UR4, SR_CTAID.X ;  /* 0x00000000000479c3 */ /* 0x000e300000002500 */
[----:B------:R-:W0:Y:S02]  /*0030*/  LDC R6, c[0x0][0x360] ;  /* 0x0000d800ff067b82 */ /* 0x000e240000000800 */
[----:B0-----:R-:W-:-:S05]  /*0040*/  IMAD R7, R6, UR4, R7 ;  /* 0x0000000406077c24 */ /* 0x001fca000f8e0207 */
[----:B------:R-:W-:-:S13]  /*0050*/  ISETP.GT.AND P0, PT, R7, 0x1ff, PT ;  /* 0x000001ff0700780c */ /* 0x000fda0003f04270 */
[----:B------:R-:W-:Y:S05]  /*0060*/  @P0 EXIT ;  /* 0x000000000000094d */ /* 0x000fea0003800000 */
[----:B------:R-:W0:Y:S01]  /*0070*/  LDC.64 R20, c[0x3][0x40] ;  /* 0x00c01000ff147b82 */ /* 0x000e220000000a00 */
[----:B------:R-:W1:Y:S01]  /*0080*/  LDCU UR4, c[0x0][0x370] ;  /* 0x00006e00ff0477ac */ /* 0x000e620008000800 */
[----:B------:R-:W2:Y:S06]  /*0090*/  LDCU.64 UR6, c[0x0][0x358] ;  /* 0x00006b00ff0677ac */ /* 0x000eac0008000a00 */
[----:B------:R-:W3:Y:S01]  /*00a0*/  LDC.64 R18, c[0x3][0x48] ;  /* 0x00c01200ff127b82 */ /* 0x000ee20000000a00 */
[----:B------:R-:W4:Y:S01]  /*00b0*/  LDCU.64 UR12, c[0x3][0x10] ;  /* 0x00c00200ff0c77ac */ /* 0x000f220008000a00 */
[----:B------:R-:W0:Y:S06]  /*00c0*/  LDCU.64 UR14, c[0x3][0x18] ;  /* 0x00c00300ff0e77ac */ /* 0x000e2c0008000a00 */
[----:B------:R-:W0:Y:S01]  /*00d0*/  LDC.64 R16, c[0x0][0x380] ;  /* 0x0000e000ff107b82 */ /* 0x000e220000000a00 */
[----:B------:R-:W0:Y:S01]  /*00e0*/  LDCU.128 UR16, c[0x3][0x30] ;  /* 0x00c00600ff1077ac */ /* 0x000e220008000c00 */
[----:B-1----:R-:W-:Y:S01]  /*00f0*/  IMAD R6, R6, UR4, RZ ;  /* 0x0000000406067c24 */ /* 0x002fe2000f8e02ff */
[----:B------:R-:W1:Y:S05]  /*0100*/  LDCU.128 UR8, c[0x3][URZ] ;  /* 0x00c00000ff0877ac */ /* 0x000e6a0008000c00 */
[----:B------:R-:W0:Y:S01]  /*0110*/  LDC.64 R14, c[0x0][0x398] ;  /* 0x0000e600ff0e7b82 */ /* 0x000e220000000a00 */
[----:B--2---:R-:W0:Y:S02]  /*0120*/  LDCU.128 UR20, c[0x3][0x20] ;  /* 0x00c00400ff1477ac */ /* 0x004e240008000c00 */
.L_x_16:
[C---:B------:R-:W-:Y:S02]  /*0130*/  IMAD R0, R7.reuse, 0x3, RZ ;  /* 0x0000000307007824 */ /* 0x040fe400078e02ff */
[----:B0-2---:R-:W-:-:S04]  /*0140*/  IMAD.WIDE R12, R7, 0x4, R16 ;  /* 0x00000004070c7825 */ /* 0x005fc800078e0210 */
[----:B------:R-:W-:Y:S01]  /*0150*/  IMAD.WIDE R30, R0, 0x8, R14 ;  /* 0x00000008001e7825 */ /* 0x000fe200078e020e */
[----:B------:R0:W-:Y:S04]  /*0160*/  STG.E desc[UR6][R12.64], RZ ;  /* 0x000000ff0c007986 */ /* 0x0001e8000c101906 */
[----:B------:R-:W1:Y:S04]  /*0170*/  LDG.E.64 R32, desc[UR6][R30.64+0x8] ;  /* 0x000008061e207981 */ /* 0x000e68000c1e1b00 */
[----:B------:R-:W2:Y:S04]  /*0180*/  LDG.E.64 R26, desc[UR6][R30.64] ;  /* 0x000000061e1a7981 */ /* 0x000ea8000c1e1b00 */
[----:B------:R-:W4:Y:S01]  /*0190*/  LDG.E.64 R34, desc[UR6][R30.64+0x10] ;  /* 0x000010061e227981 */ /* 0x000f22000c1e1b00 */
[----:B------:R-:W-:Y:S01]  /*01a0*/  IMAD.MOV.U32 R8, RZ, RZ, 0x0 ;  /* 0x00000000ff087424 */ /* 0x000fe200078e00ff */
[----:B------:R-:W-:Y:S01]  /*01b0*/  BSSY.RECONVERGENT B0, `(.L_x_0) ;  /* 0x000001c000007945 */ /* 0x000fe20003800200 */
[----:B------:R-:W-:-:S02]  /*01c0*/  IMAD.MOV.U32 R9, RZ, RZ, 0x3fd80000 ;  /* 0x3fd80000ff097424 */ /* 0x000fc400078e00ff */
[----:B------:R-:W-:-:S05]  /*01d0*/  IMAD.IADD R7, R6, 0x1, R7 ;  /* 0x0000000106077824 */ /* 0x000fca00078e0207 */
[----:B------:R-:W-:Y:S01]  /*01e0*/  ISETP.GE.AND P1, PT, R7, 0x200, PT ;  /* 0x000002000700780c */ /* 0x000fe20003f26270 */
[----:B-1----:R-:W-:Y:S02]  /*01f0*/  DADD R32, R32, -UR10 ;  /* 0x8000000a20207e29 */ /* 0x002fe40008000000 */
[----:B--2---:R-:W-:-:S06]  /*0200*/  DADD R26, R26, -UR8 ;  /* 0x800000081a1a7e29 */ /* 0x004fcc0008000000 */
[----:B------:R-:W-:Y:S02]  /*0210*/  DMUL R2, R32, R32 ;  /* 0x0000002020027228 */ /* 0x000fe40000000000 */
[----:B----4-:R-:W-:-:S06]  /*0220*/  DADD R34, R34, -UR12 ;  /* 0x8000000c22227e29 */ /* 0x010fcc0008000000 */
[----:B------:R-:W-:-:S08]  /*0230*/  DFMA R2, R26, R26, R2 ;  /* 0x0000001a1a02722b */ /* 0x000fd00000000002 */
[----:B------:R-:W-:-:S06]  /*0240*/  DFMA R24, R34, R34, R2 ;  /* 0x000000222218722b */ /* 0x000fcc0000000002 */
[----:B------:R-:W1:Y:S04]  /*0250*/  MUFU.RSQ64H R5, R25 ;  /* 0x0000001900057308 */ /* 0x000e680000001c00 */
[----:B------:R-:W-:-:S05]  /*0260*/  VIADD R4, R25, 0xfcb00000 ;  /* 0xfcb0000019047836 */ /* 0x000fca0000000000 */
[----:B------:R-:W-:Y:S01]  /*0270*/  ISETP.GE.U32.AND P0, PT, R4, 0x7ca00000, PT ;  /* 0x7ca000000400780c */ /* 0x000fe20003f06070 */
[----:B-1----:R-:W-:-:S08]  /*0280*/  DMUL R2, R4, R4 ;  /* 0x0000000404027228 */ /* 0x002fd00000000000 */
[----:B------:R-:W-:-:S08]  /*0290*/  DFMA R2, R24, -R2, 1 ;  /* 0x3ff000001802742b */ /* 0x000fd00000000802 */
[----:B------:R-:W-:Y:S02]  /*02a0*/  DFMA R8, R2, R8, 0.5 ;  /* 0x3fe000000208742b */ /* 0x000fe40000000008 */
[----:B------:R-:W-:-:S08]  /*02b0*/  DMUL R2, R4, R2 ;  /* 0x0000000204027228 */ /* 0x000fd00000000000 */
[----:B------:R-:W-:-:S08]  /*02c0*/  DFMA R10, R8, R2, R4 ;  /* 0x00000002080a722b */ /* 0x000fd00000000004 */
[----:B------:R-:W-:Y:S02]  /*02d0*/  DMUL R22, R24, R10 ;  /* 0x0000000a18167228 */ /* 0x000fe40000000000 */
[----:B------:R-:W-:Y:S01]  /*02e0*/  VIADD R3, R11, 0xfff00000 ;  /* 0xfff000000b037836 */ /* 0x000fe20000000000 */
[----:B------:R-:W-:-:S05]  /*02f0*/  MOV R2, R10 ;  /* 0x0000000a00027202 */ /* 0x000fca0000000f00 */
[----:B------:R-:W-:-:S08]  /*0300*/  DFMA R8, R22, -R22, R24 ;  /* 0x800000161608722b */ /* 0x000fd00000000018 */
[----:B------:R-:W-:Y:S01]  /*0310*/  DFMA R36, R8, R2, R22 ;  /* 0x000000020824722b */ /* 0x000fe20000000016 */
[----:B0-----:R-:W-:Y:S10]  /*0320*/  @!P0 BRA `(.L_x_1) ;  /* 0x0000000000108947 */ /* 0x001ff40003800000 */
[----:B------:R-:W-:Y:S01]  /*0330*/  IMAD.MOV.U32 R2, RZ, RZ, R22 ;  /* 0x000000ffff027224 */ /* 0x000fe200078e0016 */
[----:B------:R-:W-:Y:S01]  /*0340*/  MOV R22, 0x370 ;  /* 0x0000037000167802 */ /* 0x000fe20000000f00 */
[----:B------:R-:W-:-:S07]  /*0350*/  IMAD.MOV.U32 R11, RZ, RZ, R4 ;  /* 0x000000ffff0b7224 */ /* 0x000fce00078e0004 */
[----:B---3--:R-:W-:Y:S05]  /*0360*/  CALL.REL.NOINC `($__internal_1_$__cuda_sm20_dsqrt_rn_f64_mediumpath_v1) ;  /* 0x0000001000d07944 */ /* 0x008fea0003c00000 */
.L_x_1:
[----:B------:R-:W-:Y:S05]  /*0370*/  BSYNC.RECONVERGENT B0 ;  /* 0x0000000000007941 */ /* 0x000fea0003800200 */
.L_x_0:
[----:B------:R-:W0:Y:S01]  /*0380*/  MUFU.RCP64H R3, R37 ;  /* 0x0000002500037308 */ /* 0x000e220000001800 */
[----:B------:R-:W-:Y:S01]  /*0390*/  IMAD.MOV.U32 R2, RZ, RZ, 0x1 ;  /* 0x00000001ff027424 */ /* 0x000fe200078e00ff */
[----:B------:R-:W-:Y:S01]  /*03a0*/  FSETP.GEU.AND P2, PT, |R27|, 6.5827683646048100446e-37, PT ;  /* 0x036000001b00780b */ /* 0x000fe20003f4e200 */
[----:B------:R-:W-:Y:S04]  /*03b0*/  BSSY.RECONVERGENT B0, `(.L_x_2) ;  /* 0x0000012000007945 */ /* 0x000fe80003800200 */
[----:B0-----:R-:W-:-:S08]  /*03c0*/  DFMA R4, R2, -R36, 1 ;  /* 0x3ff000000204742b */ /* 0x001fd00000000824 */
[----:B------:R-:W-:-:S08]  /*03d0*/  DFMA R4, R4, R4, R4 ;  /* 0x000000040404722b */ /* 0x000fd00000000004 */
[----:B------:R-:W-:-:S08]  /*03e0*/  DFMA R4, R2, R4, R2 ;  /* 0x000000040204722b */ /* 0x000fd00000000002 */
[----:B------:R-:W-:-:S08]  /*03f0*/  DFMA R2, R4, -R36, 1 ;  /* 0x3ff000000402742b */ /* 0x000fd00000000824 */
[----:B------:R-:W-:-:S08]  /*0400*/  DFMA R2, R4, R2, R4 ;  /* 0x000000020402722b */ /* 0x000fd00000000004 */
[----:B------:R-:W-:-:S08]  /*0410*/  DMUL R4, R26, R2 ;  /* 0x000000021a047228 */ /* 0x000fd00000000000 */
[----:B------:R-:W-:-:S08]  /*0420*/  DFMA R8, R4, -R36, R26 ;  /* 0x800000240408722b */ /* 0x000fd0000000001a */
[----:B------:R-:W-:-:S10]  /*0430*/  DFMA R2, R2, R8, R4 ;  /* 0x000000080202722b */ /* 0x000fd40000000004 */
[----:B------:R-:W-:-:S05]  /*0440*/  FFMA R4, RZ, R37, R3 ;  /* 0x00000025ff047223 */ /* 0x000fca0000000003 */
[----:B------:R-:W-:-:S13]  /*0450*/  FSETP.GT.AND P0, PT, |R4|, 1.469367938527859385e-39, PT ;  /* 0x001000000400780b */ /* 0x000fda0003f04200 */
[----:B------:R-:W-:Y:S05]  /*0460*/  @P0 BRA P2, `(.L_x_3) ;  /* 0x0000000000180947 */ /* 0x000fea0001000000 */
[----:B------:R-:W-:Y:S01]  /*0470*/  IMAD.MOV.U32 R24, RZ, RZ, R36 ;  /* 0x000000ffff187224 */ /* 0x000fe200078e0024 */
[----:B------:R-:W-:Y:S01]  /*0480*/  MOV R8, 0x4b0 ;  /* 0x000004b000087802 */ /* 0x000fe20000000f00 */
[----:B------:R-:W-:-:S07]  /*0490*/  IMAD.MOV.U32 R25, RZ, RZ, R37 ;  /* 0x000000ffff197224 */ /* 0x000fce00078e0025 */
[----:B---3--:R-:W-:Y:S05]  /*04a0*/  CALL.REL.NOINC `($__internal_0_$__cuda_sm20_div_rn_f64_full) ;  /* 0x0000000c00187944 */ /* 0x008fea0003c00000 */
[----:B------:R-:W-:Y:S01]  /*04b0*/  MOV R2, R40 ;  /* 0x0000002800027202 */ /* 0x000fe20000000f00 */
[----:B------:R-:W-:-:S07]  /*04c0*/  IMAD.MOV.U32 R3, RZ, RZ, R41 ;  /* 0x000000ffff037224 */ /* 0x000fce00078e0029 */
.L_x_3:
[----:B------:R-:W-:Y:S05]  /*04d0*/  BSYNC.RECONVERGENT B0 ;  /* 0x0000000000007941 */ /* 0x000fea0003800200 */
.L_x_2:
        /* <DEDUP_REMOVED lines=16> */
[----:B------:R-:W-:Y:S01]  /*05e0*/  MOV R25, R37 ;  /* 0x0000002500197202 */ /* 0x000fe20000000f00 */
[----:B------:R-:W-:Y:S01]  /*05f0*/  IMAD.MOV.U32 R27, RZ, RZ, R33 ;  /* 0x000000ffff1b7224 */ /* 0x000fe200078e0021 */
[----:B------:R-:W-:Y:S01]  /*0600*/  MOV R8, 0x630 ;  /* 0x0000063000087802 */ /* 0x000fe20000000f00 */
[----:B------:R-:W-:-:S07]  /*0610*/  IMAD.MOV.U32 R24, RZ, RZ, R36 ;  /* 0x000000ffff187224 */ /* 0x000fce00078e0024 */
[----:B---3--:R-:W-:Y:S05]  /*0620*/  CALL.REL.NOINC `($__internal_0_$__cuda_sm20_div_rn_f64_full) ;  /* 0x0000000800b87944 */ /* 0x008fea0003c00000 */
[----:B------:R-:W-:Y:S02]  /*0630*/  IMAD.MOV.U32 R4, RZ, RZ, R40 ;  /* 0x000000ffff047224 */ /* 0x000fe400078e0028 */
[----:B------:R-:W-:-:S07]  /*0640*/  IMAD.MOV.U32 R5, RZ, RZ, R41 ;  /* 0x000000ffff057224 */ /* 0x000fce00078e0029 */
.L_x_5:
[----:B------:R-:W-:Y:S05]  /*0650*/  BSYNC.RECONVERGENT B0 ;  /* 0x0000000000007941 */ /* 0x000fea0003800200 */
.L_x_4:
        /* <DEDUP_REMOVED lines=23> */
.L_x_7:
[----:B------:R-:W-:Y:S05]  /*07d0*/  BSYNC.RECONVERGENT B0 ;  /* 0x0000000000007941 */ /* 0x000fea0003800200 */
.L_x_6:
[----:B------:R-:W-:Y:S01]  /*07e0*/  DMUL R10, R4, UR18 ;  /* 0x00000012040a7c28 */ /* 0x000fe20008000000 */
[----:B------:R-:W0:Y:S01]  /*07f0*/  LDC.64 R22, c[0x0][0x390] ;  /* 0x0000e400ff167b82 */ /* 0x000e220000000a00 */
[----:B------:R-:W-:Y:S01]  /*0800*/  UMOV UR4, 0xc924223 ;  /* 0x0c92422300047882 */ /* 0x000fe20000000000 */
[----:B------:R-:W-:-:S05]  /*0810*/  UMOV UR5, 0x3bc79ca1 ;  /* 0x3bc79ca100057882 */ /* 0x000fca0000000000 */
[----:B------:R-:W-:-:S08]  /*0820*/  DFMA R10, R2, UR16, R10 ;  /* 0x00000010020a7c2b */ /* 0x000fd0000800000a */
[----:B------:R-:W-:-:S08]  /*0830*/  DFMA R24, R8, R20, R10 ;  /* 0x000000140818722b */ /* 0x000fd0000000000a */
[----:B---3--:R-:W-:Y:S01]  /*0840*/  DFMA R10, -R24, R18, 1 ;  /* 0x3ff00000180a742b */ /* 0x008fe20000000112 */
[----:B0-----:R-:W-:-:S07]  /*0850*/  IMAD.WIDE R28, R0, 0x8, R22 ;  /* 0x00000008001c7825 */ /* 0x001fce00078e0216 */
[----:B------:R-:W-:-:S08]  /*0860*/  DMUL R10, R10, R36 ;  /* 0x000000240a0a7228 */ /* 0x000fd00000000000 */
[----:B------:R-:W-:-:S14]  /*0870*/  DSETP.GEU.AND P0, PT, R10, UR4, PT ;  /* 0x000000040a007e2a */ /* 0x000fdc000bf0e000 */
[----:B------:R-:W-:Y:S01]  /*0880*/  @!P0 CS2R R10, SRZ ;  /* 0x00000000000a8805 */ /* 0x000fe2000001ff00 */
[C---:B------:R-:W-:Y:S01]  /*0890*/  @P0 DFMA R10, R24.reuse, R8, -R20 ;  /* 0x00000008180a022b */ /* 0x040fe20000000814 */
[----:B------:R-:W-:Y:S01]  /*08a0*/  @!P0 MOV R23, 0x1 ;  /* 0x0000000100178802 */ /* 0x000fe20000000f00 */
[C---:B------:R-:W-:Y:S02]  /*08b0*/  @P0 DFMA R2, R24.reuse, R2, -UR16 ;  /* 0x8000001018020e2b */ /* 0x040fe40008000002 */
[----:B------:R-:W-:Y:S02]  /*08c0*/  @P0 DFMA R8, R24, R4, -UR18 ;  /* 0x8000001218080e2b */ /* 0x000fe40008000004 */
[----:B------:R-:W-:Y:S04]  /*08d0*/  @!P0 STG.E desc[UR6][R12.64], R23 ;  /* 0x000000170c008986 */ /* 0x000fe8000c101906 */
[----:B------:R-:W-:Y:S04]  /*08e0*/  @!P0 STG.E.64 desc[UR6][R28.64], RZ ;  /* 0x000000ff1c008986 */ /* 0x000fe8000c101b06 */
[----:B------:R-:W-:Y:S04]  /*08f0*/  @!P0 STG.E.64 desc[UR6][R28.64+0x8], RZ ;  /* 0x000008ff1c008986 */ /* 0x000fe8000c101b06 */
[----:B------:R-:W-:Y:S04]  /*0900*/  STG.E.64 desc[UR6][R28.64+0x10], R10 ;  /* 0x0000100a1c007986 */ /* 0x000fe8000c101b06 */
[----:B------:R-:W-:Y:S04]  /*0910*/  @P0 STG.E.64 desc[UR6][R28.64], R2 ;  /* 0x000000021c000986 */ /* 0x000fe8000c101b06 */
[----:B------:R0:W-:Y:S04]  /*0920*/  @P0 STG.E.64 desc[UR6][R28.64+0x8], R8 ;  /* 0x000008081c000986 */ /* 0x0001e8000c101b06 */
[----:B------:R-:W2:Y:S04]  /*0930*/  LDG.E.64 R4, desc[UR6][R30.64+0x8] ;  /* 0x000008061e047981 */ /* 0x000ea8000c1e1b00 */
[----:B------:R-:W3:Y:S04]  /*0940*/  LDG.E.64 R26, desc[UR6][R30.64] ;  /* 0x000000061e1a7981 */ /* 0x000ee8000c1e1b00 */
[----:B------:R-:W4:Y:S01]  /*0950*/  LDG.E.64 R32, desc[UR6][R30.64+0x10] ;  /* 0x000010061e207981 */ /* 0x000f22000c1e1b00 */
[----:B------:R-:W-:Y:S01]  /*0960*/  BSSY.RECONVERGENT B0, `(.L_x_8) ;  /* 0x000001e000007945 */ /* 0x000fe20003800200 */
[----:B0-----:R-:W-:-:S02]  /*0970*/  IMAD.MOV.U32 R8, RZ, RZ, 0x0 ;  /* 0x00000000ff087424 */ /* 0x001fc400078e00ff */
[----:B------:R-:W-:Y:S01]  /*0980*/  IMAD.MOV.U32 R9, RZ, RZ, 0x3fd80000 ;  /* 0x3fd80000ff097424 */ /* 0x000fe200078e00ff */
[----:B--2---:R-:W-:Y:S02]  /*0990*/  DADD R4, R4, -UR20 ;  /* 0x8000001404047e29 */ /* 0x004fe40008000000 */
[----:B---3--:R-:W-:-:S06]  /*09a0*/  DADD R26, R26, -UR14 ;  /* 0x8000000e1a1a7e29 */ /* 0x008fcc0008000000 */
[----:B------:R-:W-:Y:S02]  /*09b0*/  DMUL R22, R4, R4 ;  /* 0x0000000404167228 */ /* 0x000fe40000000000 */
[----:B----4-:R-:W-:-:S06]  /*09c0*/  DADD R32, R32, -UR22 ;  /* 0x8000001620207e29 */ /* 0x010fcc0008000000 */
[----:B------:R-:W-:-:S08]  /*09d0*/  DFMA R22, R26, R26, R22 ;  /* 0x0000001a1a16722b */ /* 0x000fd00000000016 */
[----:B------:R-:W-:-:S06]  /*09e0*/  DFMA R24, R32, R32, R22 ;  /* 0x000000202018722b */ /* 0x000fcc0000000016 */
[----:B------:R-:W0:Y:S04]  /*09f0*/  MUFU.RSQ64H R23, R25 ;  /* 0x0000001900177308 */ /* 0x000e280000001c00 */
[----:B------:R-:W-:-:S05]  /*0a00*/  VIADD R22, R25, 0xfcb00000 ;  /* 0xfcb0000019167836 */ /* 0x000fca0000000000 */
[----:B------:R-:W-:Y:S01]  /*0a10*/  ISETP.GE.U32.AND P0, PT, R22, 0x7ca00000, PT ;  /* 0x7ca000001600780c */ /* 0x000fe20003f06070 */
[----:B0-----:R-:W-:-:S08]  /*0a20*/  DMUL R2, R22, R22 ;  /* 0x0000001616027228 */ /* 0x001fd00000000000 */
        /* <DEDUP_REMOVED lines=9> */
[----:B------:R-:W-:Y:S10]  /*0ac0*/  @!P0 BRA `(.L_x_9) ;  /* 0x00000000001c8947 */ /* 0x000ff40003800000 */
[----:B------:R-:W-:Y:S01]  /*0ad0*/  IMAD.MOV.U32 R11, RZ, RZ, R22 ;  /* 0x000000ffff0b7224 */ /* 0x000fe200078e0016 */
[----:B------:R-:W-:Y:S01]  /*0ae0*/  MOV R22, 0xb20 ;  /* 0x00000b2000167802 */ /* 0x000fe20000000f00 */
[----:B------:R-:W-:Y:S02]  /*0af0*/  IMAD.MOV.U32 R2, RZ, RZ, R28 ;  /* 0x000000ffff027224 */ /* 0x000fe400078e001c */
[----:B------:R-:W-:-:S07]  /*0b00*/  IMAD.MOV.U32 R23, RZ, RZ, R29 ;  /* 0x000000ffff177224 */ /* 0x000fce00078e001d */
[----:B------:R-:W-:Y:S05]  /*0b10*/  CALL.REL.NOINC `($__internal_1_$__cuda_sm20_dsqrt_rn_f64_mediumpath_v1) ;  /* 0x0000000800e47944 */ /* 0x000fea0003c00000 */
[----:B------:R-:W-:Y:S01]  /*0b20*/  IMAD.MOV.U32 R34, RZ, RZ, R36 ;  /* 0x000000ffff227224 */ /* 0x000fe200078e0024 */
[----:B------:R-:W-:-:S07]  /*0b30*/  MOV R35, R37 ;  /* 0x0000002500237202 */ /* 0x000fce0000000f00 */
.L_x_9:
[----:B------:R-:W-:Y:S05]  /*0b40*/  BSYNC.RECONVERGENT B0 ;  /* 0x0000000000007941 */ /* 0x000fea0003800200 */
.L_x_8:
        /* <DEDUP_REMOVED lines=18> */
[----:B------:R-:W-:Y:S05]  /*0c70*/  CALL.REL.NOINC `($__internal_0_$__cuda_sm20_div_rn_f64_full) ;  /* 0x0000000400247944 */ /* 0x000fea0003c00000 */
[----:B------:R-:W-:Y:S01]  /*0c80*/  IMAD.MOV.U32 R30, RZ, RZ, R40 ;  /* 0x000000ffff1e7224 */ /* 0x000fe200078e0028 */
[----:B------:R-:W-:-:S07]  /*0c90*/  MOV R31, R41 ;  /* 0x00000029001f7202 */ /* 0x000fce0000000f00 */
.L_x_11:
[----:B------:R-:W-:Y:S05]  /*0ca0*/  BSYNC.RECONVERGENT B0 ;  /* 0x0000000000007941 */ /* 0x000fea0003800200 */
.L_x_10:
        /* <DEDUP_REMOVED lines=20> */
[----:B------:R-:W-:Y:S05]  /*0df0*/  CALL.REL.NOINC `($__internal_0_$__cuda_sm20_div_rn_f64_full) ;  /* 0x0000000000c47944 */ /* 0x000fea0003c00000 */
[----:B------:R-:W-:Y:S02]  /*0e00*/  IMAD.MOV.U32 R2, RZ, RZ, R40 ;  /* 0x000000ffff027224 */ /* 0x000fe400078e0028 */
[----:B------:R-:W-:-:S07]  /*0e10*/  IMAD.MOV.U32 R3, RZ, RZ, R41 ;  /* 0x000000ffff037224 */ /* 0x000fce00078e0029 */
.L_x_13:
[----:B------:R-:W-:Y:S05]  /*0e20*/  BSYNC.RECONVERGENT B0 ;  /* 0x0000000000007941 */ /* 0x000fea0003800200 */
.L_x_12:
        /* <DEDUP_REMOVED lines=23> */
.L_x_15:
[----:B------:R-:W-:Y:S05]  /*0fa0*/  BSYNC.RECONVERGENT B0 ;  /* 0x0000000000007941 */ /* 0x000fea0003800200 */
.L_x_14:
[----:B------:R-:W-:Y:S01]  /*0fb0*/  DMUL R8, R2, UR18 ;  /* 0x0000001202087c28 */ /* 0x000fe20008000000 */
[----:B------:R-:W0:Y:S01]  /*0fc0*/  LDC.64 R10, c[0x0][0x388] ;  /* 0x0000e200ff0a7b82 */ /* 0x000e220000000a00 */
[----:B------:R-:W-:Y:S01]  /*0fd0*/  UMOV UR4, 0xc924223 ;  /* 0x0c92422300047882 */ /* 0x000fe20000000000 */
[----:B------:R-:W-:-:S05]  /*0fe0*/  UMOV UR5, 0x3bc79ca1 ;  /* 0x3bc79ca100057882 */ /* 0x000fca0000000000 */
[----:B------:R-:W-:-:S08]  /*0ff0*/  DFMA R8, R30, UR16, R8 ;  /* 0x000000101e087c2b */ /* 0x000fd00008000008 */
[----:B------:R-:W-:-:S08]  /*1000*/  DFMA R22, R4, R20, R8 ;  /* 0x000000140416722b */ /* 0x000fd00000000008 */
[----:B------:R-:W-:Y:S01]  /*1010*/  DFMA R8, -R22, R18, 1 ;  /* 0x3ff000001608742b */ /* 0x000fe20000000112 */
[----:B0-----:R-:W-:-:S07]  /*1020*/  IMAD.WIDE R10, R0, 0x8, R10 ;  /* 0x00000008000a7825 */ /* 0x001fce00078e020a */
[----:B------:R-:W-:-:S08]  /*1030*/  DMUL R8, R8, R34 ;  /* 0x0000002208087228 */ /* 0x000fd00000000000 */
[----:B------:R-:W-:-:S14]  /*1040*/  DSETP.GEU.AND P0, PT, R8, UR4, PT ;  /* 0x0000000408007e2a */ /* 0x000fdc000bf0e000 */
[----:B------:R-:W-:Y:S01]  /*1050*/  @!P0 CS2R R8, SRZ ;  /* 0x0000000000088805 */ /* 0x000fe2000001ff00 */
[C---:B------:R-:W-:Y:S01]  /*1060*/  @P0 DFMA R30, R22.reuse, R30, -UR16 ;  /* 0x80000010161e0e2b */ /* 0x040fe2000800001e */
[----:B------:R2:W-:Y:S01]  /*1070*/  @!P0 STG.E.64 desc[UR6][R10.64], RZ ;  /* 0x000000ff0a008986 */ /* 0x0005e2000c101b06 */
[C---:B------:R-:W-:Y:S02]  /*1080*/  @P0 DFMA R2, R22.reuse, R2, -UR18 ;  /* 0x8000001216020e2b */ /* 0x040fe40008000002 */
[----:B------:R-:W-:Y:S01]  /*1090*/  @P0 DFMA R8, R22, R4, -R20 ;  /* 0x000000041608022b */ /* 0x000fe20000000814 */
[----:B------:R2:W-:Y:S04]  /*10a0*/  @!P0 STG.E.64 desc[UR6][R10.64+0x8], RZ ;  /* 0x000008ff0a008986 */ /* 0x0005e8000c101b06 */
[----:B------:R2:W-:Y:S04]  /*10b0*/  @P0 STG.E desc[UR6][R12.64], RZ ;  /* 0x000000ff0c000986 */ /* 0x0005e8000c101906 */
[----:B------:R2:W-:Y:S04]  /*10c0*/  @P0 STG.E.64 desc[UR6][R10.64], R30 ;  /* 0x0000001e0a000986 */ /* 0x0005e8000c101b06 */
[----:B------:R2:W-:Y:S04]  /*10d0*/  @P0 STG.E.64 desc[UR6][R10.64+0x8], R2 ;  /* 0x000008020a000986 */ /* 0x0005e8000c101b06 */
[----:B------:R2:W-:Y:S01]  /*10e0*/  STG.E.64 desc[UR6][R10.64+0x10], R8 ;  /* 0x000010080a007986 */ /* 0x0005e2000c101b06 */
[----:B------:R-:W-:Y:S05]  /*10f0*/  @!P1 BRA `(.L_x_16) ;  /* 0xfffffff0000c9947 */ /* 0x000fea000383ffff */
[----:B------:R-:W-:Y:S05]  /*1100*/  EXIT ;  /* 0x000000000000794d */ /* 0x000fea0003800000 */
        .weak           $__internal_0_$__cuda_sm20_div_rn_f64_full
        .type           $__internal_0_$__cuda_sm20_div_rn_f64_full,@function
        .size           $__internal_0_$__cuda_sm20_div_rn_f64_full,($__internal_1_$__cuda_sm20_dsqrt_rn_f64_mediumpath_v1 - $__internal_0_$__cuda_sm20_div_rn_f64_full)
$__internal_0_$__cuda_sm20_div_rn_f64_full:
[C---:B------:R-:W-:Y:S01]  /*1110*/  FSETP.GEU.AND P0, PT, |R25|.reuse, 1.469367938527859385e-39, PT ;  /* 0x001000001900780b */ /* 0x040fe20003f0e200 */
[----:B------:R-:W-:Y:S01]  /*1120*/  IMAD.MOV.U32 R28, RZ, RZ, 0x1 ;  /* 0x00000001ff1c7424 */ /* 0x000fe200078e00ff */
[----:B------:R-:W-:Y:S01]  /*1130*/  LOP3.LUT R22, R25, 0x800fffff, RZ, 0xc0, !PT ;  /* 0x800fffff19167812 */ /* 0x000fe200078ec0ff */
[----:B------:R-:W-:Y:S01]  /*1140*/  BSSY.RECONVERGENT B1, `(.L_x_17) ;  /* 0x0000054000017945 */ /* 0x000fe20003800200 */
[C---:B------:R-:W-:Y:S02]  /*1150*/  FSETP.GEU.AND P3, PT, |R27|.reuse, 1.469367938527859385e-39, PT ;  /* 0x001000001b00780b */ /* 0x040fe40003f6e200 */
[----:B------:R-:W-:Y:S02]  /*1160*/  LOP3.LUT R23, R22, 0x3ff00000, RZ, 0xfc, !PT ;  /* 0x3ff0000016177812 */ /* 0x000fe400078efcff */
[----:B------:R-:W-:Y:S02]  /*1170*/  MOV R22, R24 ;  /* 0x0000001800167202 */ /* 0x000fe40000000f00 */
[----:B------:R-:W-:-:S02]  /*1180*/  LOP3.LUT R10, R27, 0x7ff00000, RZ, 0xc0, !PT ;  /* 0x7ff000001b0a7812 */ /* 0x000fc400078ec0ff */
[----:B------:R-:W-:Y:S01]  /*1190*/  LOP3.LUT R11, R25, 0x7ff00000, RZ, 0xc0, !PT ;  /* 0x7ff00000190b7812 */ /* 0x000fe200078ec0ff */
[----:B------:R-:W-:-:S03]  /*11a0*/  @!P0 DMUL R22, R24, 8.98846567431157953865e+307 ;  /* 0x7fe0000018168828 */ /* 0x000fc60000000000 */
[C---:B------:R-:W-:Y:S01]  /*11b0*/  ISETP.GE.U32.AND P2, PT, R10.reuse, R11, PT ;  /* 0x0000000b0a00720c */ /* 0x040fe20003f46070 */
[----:B------:R-:W-:Y:S01]  /*11c0*/  @!P3 IMAD.MOV.U32 R42, RZ, RZ, RZ ;  /* 0x000000ffff2ab224 */ /* 0x000fe200078e00ff */
[----:B------:R-:W-:Y:S01]  /*11d0*/  @!P3 LOP3.LUT R9, R25, 0x7ff00000, RZ, 0xc0, !PT ;  /* 0x7ff000001909b812 */ /* 0x000fe200078ec0ff */
[----:B------:R-:W0:Y:S03]  /*11e0*/  MUFU.RCP64H R29, R23 ;  /* 0x00000017001d7308 */ /* 0x000e260000001800 */
[----:B------:R-:W-:Y:S01]  /*11f0*/  @!P3 ISETP.GE.U32.AND P4, PT, R10, R9, PT ;  /* 0x000000090a00b20c */ /* 0x000fe20003f86070 */
[----:B------:R-:W-:Y:S01]  /*1200*/  IMAD.MOV.U32 R9, RZ, RZ, 0x1ca00000 ;  /* 0x1ca00000ff097424 */ /* 0x000fe200078e00ff */
[----:B------:R-:W-:-:S04]  /*1210*/  @!P0 LOP3.LUT R11, R23, 0x7ff00000, RZ, 0xc0, !PT ;  /* 0x7ff00000170b8812 */ /* 0x000fc800078ec0ff */
[----:B------:R-:W-:Y:S01]  /*1220*/  @!P3 SEL R39, R9, 0x63400000, !P4 ;  /* 0x634000000927b807 */ /* 0x000fe20006000000 */
[----:B0-----:R-:W-:-:S08]  /*1230*/  DFMA R40, R28, -R22, 1 ;  /* 0x3ff000001c28742b */ /* 0x001fd00000000816 */
[----:B------:R-:W-:-:S08]  /*1240*/  DFMA R40, R40, R40, R40 ;  /* 0x000000282828722b */ /* 0x000fd00000000028 */
[----:B------:R-:W-:Y:S01]  /*1250*/  DFMA R40, R28, R40, R28 ;  /* 0x000000281c28722b */ /* 0x000fe2000000001c */
[--C-:B------:R-:W-:Y:S02]  /*1260*/  @!P3 LOP3.LUT R28, R39, 0x80000000, R27.reuse, 0xf8, !PT ;  /* 0x80000000271cb812 */ /* 0x100fe400078ef81b */
[----:B------:R-:W-:Y:S02]  /*1270*/  SEL R29, R9, 0x63400000, !P2 ;  /* 0x63400000091d7807 */ /* 0x000fe40005000000 */
[----:B------:R-:W-:Y:S01]  /*1280*/  @!P3 LOP3.LUT R43, R28, 0x100000, RZ, 0xfc, !PT ;  /* 0x001000001c2bb812 */ /* 0x000fe200078efcff */
[----:B------:R-:W-:Y:S01]  /*1290*/  IMAD.MOV.U32 R28, RZ, RZ, R26 ;  /* 0x000000ffff1c7224 */ /* 0x000fe200078e001a */
[----:B------:R-:W-:Y:S01]  /*12a0*/  LOP3.LUT R29, R29, 0x800fffff, R27, 0xf8, !PT ;  /* 0x800fffff1d1d7812 */ /* 0x000fe200078ef81b */
[----:B------:R-:W-:-:S05]  /*12b0*/  DFMA R38, R40, -R22, 1 ;  /* 0x3ff000002826742b */ /* 0x000fca0000000816 */
[----:B------:R-:W-:-:S03]  /*12c0*/  @!P3 DFMA R28, R28, 2, -R42 ;  /* 0x400000001c1cb82b */ /* 0x000fc6000000082a */
[----:B------:R-:W-:-:S07]  /*12d0*/  DFMA R40, R40, R38, R40 ;  /* 0x000000262828722b */ /* 0x000fce0000000028 */
[----:B------:R-:W-:Y:S01]  /*12e0*/  @!P3 LOP3.LUT R10, R29, 0x7ff00000, RZ, 0xc0, !PT ;  /* 0x7ff000001d0ab812 */ /* 0x000fe200078ec0ff */
[----:B------:R-:W-:-:S03]  /*12f0*/  DMUL R42, R40, R28 ;  /* 0x0000001c282a7228 */ /* 0x000fc60000000000 */
[----:B------:R-:W-:-:S04]  /*1300*/  IADD3 R38, PT, PT, R10, -0x1, RZ ;  /* 0xffffffff0a267810 */ /* 0x000fc80007ffe0ff */
[----:B------:R-:W-:Y:S01]  /*1310*/  ISETP.GT.U32.AND P0, PT, R38, 0x7feffffe, PT ;  /* 0x7feffffe2600780c */ /* 0x000fe20003f04070 */
[----:B------:R-:W-:Y:S01]  /*1320*/  VIADD R38, R11, 0xffffffff ;  /* 0xffffffff0b267836 */ /* 0x000fe20000000000 */
[----:B------:R-:W-:-:S04]  /*1330*/  DFMA R44, R42, -R22, R28 ;  /* 0x800000162a2c722b */ /* 0x000fc8000000001c */
[----:B------:R-:W-:-:S04]  /*1340*/  ISETP.GT.U32.OR P0, PT, R38, 0x7feffffe, P0 ;  /* 0x7feffffe2600780c */ /* 0x000fc80000704470 */
[----:B------:R-:W-:-:S09]  /*1350*/  DFMA R38, R40, R44, R42 ;  /* 0x0000002c2826722b */ /* 0x000fd2000000002a */
[----:B------:R-:W-:Y:S05]  /*1360*/  @P0 BRA `(.L_x_18) ;  /* 0x0000000000700947 */ /* 0x000fea0003800000 */
[----:B------:R-:W-:Y:S02]  /*1370*/  LOP3.LUT R26, R27, 0x7ff00000, RZ, 0xc0, !PT ;  /* 0x7ff000001b1a7812 */ /* 0x000fe400078ec0ff */
[----:B------:R-:W-:-:S04]  /*1380*/  LOP3.LUT R11, R25, 0x7ff00000, RZ, 0xc0, !PT ;  /* 0x7ff00000190b7812 */ /* 0x000fc800078ec0ff */
[CC--:B------:R-:W-:Y:S02]  /*1390*/  VIADDMNMX R10, R26.reuse, -R11.reuse, 0xb9600000, !PT ;  /* 0xb96000001a0a7446 */ /* 0x0c0fe4000780090b */
[----:B------:R-:W-:Y:S02]  /*13a0*/  ISETP.GE.U32.AND P0, PT, R26, R11, PT ;  /* 0x0000000b1a00720c */ /* 0x000fe40003f06070 */
[----:B------:R-:W-:Y:S02]  /*13b0*/  VIMNMX R10, PT, PT, R10, 0x46a00000, PT ;  /* 0x46a000000a0a7848 */ /* 0x000fe40003fe0100 */
[----:B------:R-:W-:-:S05]  /*13c0*/  SEL R9, R9, 0x63400000, !P0 ;  /* 0x6340000009097807 */ /* 0x000fca0004000000 */
[----:B------:R-:W-:Y:S02]  /*13d0*/  IMAD.IADD R9, R10, 0x1, -R9 ;  /* 0x000000010a097824 */ /* 0x000fe400078e0a09 */
[----:B------:R-:W-:Y:S02]  /*13e0*/  IMAD.MOV.U32 R10, RZ, RZ, RZ ;  /* 0x000000ffff0a7224 */ /* 0x000fe400078e00ff */
[----:B------:R-:W-:-:S06]  /*13f0*/  VIADD R11, R9, 0x7fe00000 ;  /* 0x7fe00000090b7836 */ /* 0x000fcc0000000000 */
[----:B------:R-:W-:-:S10]  /*1400*/  DMUL R40, R38, R10 ;  /* 0x0000000a26287228 */ /* 0x000fd40000000000 */
[----:B------:R-:W-:-:S13]  /*1410*/  FSETP.GTU.AND P0, PT, |R41|, 1.469367938527859385e-39, PT ;  /* 0x001000002900780b */ /* 0x000fda0003f0c200 */
[----:B------:R-:W-:Y:S05]  /*1420*/  @P0 BRA `(.L_x_19) ;  /* 0x0000000000940947 */ /* 0x000fea0003800000 */
[----:B------:R-:W-:-:S06]  /*1430*/  DFMA R22, R38, -R22, R28 ;  /* 0x800000162616722b */ /* 0x000fcc000000001c */
[----:B------:R-:W-:-:S04]  /*1440*/  MOV R22, RZ ;  /* 0x000000ff00167202 */ /* 0x000fc80000000f00 */
[C---:B------:R-:W-:Y:S02]  /*1450*/  FSETP.NEU.AND P0, PT, R23.reuse, RZ, PT ;  /* 0x000000ff1700720b */ /* 0x040fe40003f0d000 */
[----:B------:R-:W-:-:S04]  /*1460*/  LOP3.LUT R25, R23, 0x80000000, R25, 0x48, !PT ;  /* 0x8000000017197812 */ /* 0x000fc800078e4819 */
[----:B------:R-:W-:-:S07]  /*1470*/  LOP3.LUT R23, R25, R11, RZ, 0xfc, !PT ;  /* 0x0000000b19177212 */ /* 0x000fce00078efcff */
[----:B------:R-:W-:Y:S05]  /*1480*/  @!P0 BRA `(.L_x_19) ;  /* 0x00000000007c8947 */ /* 0x000fea0003800000 */
[----:B------:R-:W-:Y:S01]  /*1490*/  IMAD.MOV R11, RZ, RZ, -R9 ;  /* 0x000000ffff0b7224 */ /* 0x000fe200078e0a09 */
[----:B------:R-:W-:Y:S01]  /*14a0*/  DMUL.RP R22, R38, R22 ;  /* 0x0000001626167228 */ /* 0x000fe20000008000 */
[----:B------:R-:W-:Y:S01]  /*14b0*/  IMAD.MOV.U32 R10, RZ, RZ, RZ ;  /* 0x000000ffff0a7224 */ /* 0x000fe200078e00ff */
[----:B------:R-:W-:-:S05]  /*14c0*/  IADD3 R9, PT, PT, -R9, -0x43300000, RZ ;  /* 0xbcd0000009097810 */ /* 0x000fca0007ffe1ff */
[----:B------:R-:W-:-:S03]  /*14d0*/  DFMA R10, R40, -R10, R38 ;  /* 0x8000000a280a722b */ /* 0x000fc60000000026 */
[----:B------:R-:W-:-:S07]  /*14e0*/  LOP3.LUT R25, R23, R25, RZ, 0x3c, !PT ;  /* 0x0000001917197212 */ /* 0x000fce00078e3cff */
[----:B------:R-:W-:-:S04]  /*14f0*/  FSETP.NEU.AND P0, PT, |R11|, R9, PT ;  /* 0x000000090b00720b */ /* 0x000fc80003f0d200 */
[----:B------:R-:W-:Y:S02]  /*1500*/  FSEL R40, R22, R40, !P0 ;  /* 0x0000002816287208 */ /* 0x000fe40004000000 */
[----:B------:R-:W-:Y:S01]  /*1510*/  FSEL R41, R25, R41, !P0 ;  /* 0x0000002919297208 */ /* 0x000fe20004000000 */
[----:B------:R-:W-:Y:S06]  /*1520*/  BRA `(.L_x_19) ;  /* 0x0000000000547947 */ /* 0x000fec0003800000 */
.L_x_18:
[----:B------:R-:W-:-:S14]  /*1530*/  DSETP.NAN.AND P0, PT, R26, R26, PT ;  /* 0x0000001a1a00722a */ /* 0x000fdc0003f08000 */
[----:B------:R-:W-:Y:S05]  /*1540*/  @P0 BRA `(.L_x_20) ;  /* 0x0000000000440947 */ /* 0x000fea0003800000 */
[----:B------:R-:W-:-:S14]  /*1550*/  DSETP.NAN.AND P0, PT, R24, R24, PT ;  /* 0x000000181800722a */ /* 0x000fdc0003f08000 */
[----:B------:R-:W-:Y:S05]  /*1560*/  @P0 BRA `(.L_x_21) ;  /* 0x0000000000300947 */ /* 0x000fea0003800000 */
[----:B------:R-:W-:Y:S01]  /*1570*/  ISETP.NE.AND P0, PT, R10, R11, PT ;  /* 0x0000000b0a00720c */ /* 0x000fe20003f05270 */
[----:B------:R-:W-:Y:S02]  /*1580*/  IMAD.MOV.U32 R40, RZ, RZ, 0x0 ;  /* 0x00000000ff287424 */ /* 0x000fe400078e00ff */
[----:B------:R-:W-:-:S10]  /*1590*/  IMAD.MOV.U32 R41, RZ, RZ, -0x80000 ;  /* 0xfff80000ff297424 */ /* 0x000fd400078e00ff */
[----:B------:R-:W-:Y:S05]  /*15a0*/  @!P0 BRA `(.L_x_19) ;  /* 0x0000000000348947 */ /* 0x000fea0003800000 */
[----:B------:R-:W-:Y:S02]  /*15b0*/  ISETP.NE.AND P0, PT, R10, 0x7ff00000, PT ;  /* 0x7ff000000a00780c */ /* 0x000fe40003f05270 */
[----:B------:R-:W-:Y:S02]  /*15c0*/  LOP3.LUT R41, R27, 0x80000000, R25, 0x48, !PT ;  /* 0x800000001b297812 */ /* 0x000fe400078e4819 */
[----:B------:R-:W-:-:S13]  /*15d0*/  ISETP.EQ.OR P0, PT, R11, RZ, !P0 ;  /* 0x000000ff0b00720c */ /* 0x000fda0004702670 */
[----:B------:R-:W-:Y:S02]  /*15e0*/  @P0 LOP3.LUT R9, R41, 0x7ff00000, RZ, 0xfc, !PT ;  /* 0x7ff0000029090812 */ /* 0x000fe400078efcff */
[----:B------:R-:W-:Y:S01]  /*15f0*/  @!P0 MOV R40, RZ ;  /* 0x000000ff00288202 */ /* 0x000fe20000000f00 */
[----:B------:R-:W-:Y:S02]  /*1600*/  @P0 IMAD.MOV.U32 R40, RZ, RZ, RZ ;  /* 0x000000ffff280224 */ /* 0x000fe400078e00ff */
[----:B------:R-:W-:Y:S01]  /*1610*/  @P0 IMAD.MOV.U32 R41, RZ, RZ, R9 ;  /* 0x000000ffff290224 */ /* 0x000fe200078e0009 */
[----:B------:R-:W-:Y:S06]  /*1620*/  BRA `(.L_x_19) ;  /* 0x0000000000147947 */ /* 0x000fec0003800000 */
.L_x_21:
[----:B------:R-:W-:Y:S01]  /*1630*/  LOP3.LUT R41, R25, 0x80000, RZ, 0xfc, !PT ;  /* 0x0008000019297812 */ /* 0x000fe200078efcff */
[----:B------:R-:W-:Y:S01]  /*1640*/  IMAD.MOV.U32 R40, RZ, RZ, R24 ;  /* 0x000000ffff287224 */ /* 0x000fe200078e0018 */
[----:B------:R-:W-:Y:S06]  /*1650*/  BRA `(.L_x_19) ;  /* 0x0000000000087947 */ /* 0x000fec0003800000 */
.L_x_20:
[----:B------:R-:W-:Y:S01]  /*1660*/  LOP3.LUT R41, R27, 0x80000, RZ, 0xfc, !PT ;  /* 0x000800001b297812 */ /* 0x000fe200078efcff */
[----:B------:R-:W-:-:S07]  /*1670*/  IMAD.MOV.U32 R40, RZ, RZ, R26 ;  /* 0x000000ffff287224 */ /* 0x000fce00078e001a */
.L_x_19:
[----:B------:R-:W-:Y:S05]  /*1680*/  BSYNC.RECONVERGENT B1 ;  /* 0x0000000000017941 */ /* 0x000fea0003800200 */
.L_x_17:
[----:B------:R-:W-:-:S04]  /*1690*/  HFMA2 R9, -RZ, RZ, 0, 0 ;  /* 0x00000000ff097431 */ /* 0x000fc800000001ff */
[----:B------:R-:W-:Y:S05]  /*16a0*/  RET.REL.NODEC R8 `(_Z8endpointPiPdS0_S0_) ;  /* 0xffffffe808547950 */ /* 0x000fea0003c3ffff */
        .weak           $__internal_1_$__cuda_sm20_dsqrt_rn_f64_mediumpath_v1
        .type           $__internal_1_$__cuda_sm20_dsqrt_rn_f64_mediumpath_v1,@function
        .size           $__internal_1_$__cuda_sm20_dsqrt_rn_f64_mediumpath_v1,(.L_x_28 - $__internal_1_$__cuda_sm20_dsqrt_rn_f64_mediumpath_v1)
$__internal_1_$__cuda_sm20_dsqrt_rn_f64_mediumpath_v1:
[----:B------:R-:W-:Y:S01]  /*16b0*/  ISETP.GE.U32.AND P0, PT, R11, -0x3400000, PT ;  /* 0xfcc000000b00780c */ /* 0x000fe20003f06070 */
[----:B------:R-:W-:Y:S01]  /*16c0*/  BSSY.RECONVERGENT B1, `(.L_x_22) ;  /* 0x0000025000017945 */ /* 0x000fe20003800200 */
[----:B------:R-:W-:Y:S02]  /*16d0*/  IMAD.MOV.U32 R11, RZ, RZ, R3 ;  /* 0x000000ffff0b7224 */ /* 0x000fe400078e0003 */
[----:B------:R-:W-:-:S09]  /*16e0*/  IMAD.MOV.U32 R3, RZ, RZ, R23 ;  /* 0x000000ffff037224 */ /* 0x000fd200078e0017 */
[----:B------:R-:W-:Y:S05]  /*16f0*/  @!P0 BRA `(.L_x_23) ;  /* 0x0000000000208947 */ /* 0x000fea0003800000 */
[----:B------:R-:W-:-:S10]  /*1700*/  DFMA.RM R8, R8, R10, R2 ;  /* 0x0000000a0808722b */ /* 0x000fd40000004002 */
[----:B------:R-:W-:-:S05]  /*1710*/  IADD3 R2, P0, PT, R8, 0x1, RZ ;  /* 0x0000000108027810 */ /* 0x000fca0007f1e0ff */
[----:B------:R-:W-:-:S06]  /*1720*/  IMAD.X R3, RZ, RZ, R9, P0 ;  /* 0x000000ffff037224 */ /* 0x000fcc00000e0609 */
[----:B------:R-:W-:-:S08]  /*1730*/  DFMA.RP R24, -R8, R2, R24 ;  /* 0x000000020818722b */ /* 0x000fd00000008118 */
[----:B------:R-:W-:-:S06]  /*1740*/  DSETP.GT.AND P0, PT, R24, RZ, PT ;  /* 0x000000ff1800722a */ /* 0x000fcc0003f04000 */
[----:B------:R-:W-:Y:S02]  /*1750*/  FSEL R2, R2, R8, P0 ;  /* 0x0000000802027208 */ /* 0x000fe40000000000 */
[----:B------:R-:W-:Y:S01]  /*1760*/  FSEL R3, R3, R9, P0 ;  /* 0x0000000903037208 */ /* 0x000fe20000000000 */
[----:B------:R-:W-:Y:S06]  /*1770*/  BRA `(.L_x_24) ;  /* 0x0000000000647947 */ /* 0x000fec0003800000 */
.L_x_23:
[----:B------:R-:W-:-:S14]  /*1780*/  DSETP.NE.AND P0, PT, R24, RZ, PT ;  /* 0x000000ff1800722a */ /* 0x000fdc0003f05000 */
[----:B------:R-:W-:Y:S05]  /*1790*/  @!P0 BRA `(.L_x_25) ;  /* 0x0000000000588947 */ /* 0x000fea0003800000 */
[----:B------:R-:W-:-:S13]  /*17a0*/  ISETP.GE.AND P0, PT, R25, RZ, PT ;  /* 0x000000ff1900720c */ /* 0x000fda0003f06270 */
[----:B------:R-:W-:Y:S01]  /*17b0*/  @!P0 IMAD.MOV.U32 R2, RZ, RZ, 0x0 ;  /* 0x00000000ff028424 */ /* 0x000fe200078e00ff */
[----:B------:R-:W-:Y:S01]  /*17c0*/  @!P0 MOV R3, 0xfff80000 ;  /* 0xfff8000000038802 */ /* 0x000fe20000000f00 */
[----:B------:R-:W-:Y:S06]  /*17d0*/  @!P0 BRA `(.L_x_24) ;  /* 0x00000000004c8947 */ /* 0x000fec0003800000 */
[----:B------:R-:W-:-:S13]  /*17e0*/  ISETP.GT.AND P0, PT, R25, 0x7fefffff, PT ;  /* 0x7fefffff1900780c */ /* 0x000fda0003f04270 */
[----:B------:R-:W-:Y:S05]  /*17f0*/  @P0 BRA `(.L_x_25) ;  /* 0x0000000000400947 */ /* 0x000fea0003800000 */
[----:B------:R-:W-:Y:S01]  /*1800*/  DMUL R24, R24, 8.11296384146066816958e+31 ;  /* 0x4690000018187828 */ /* 0x000fe20000000000 */
[----:B------:R-:W-:Y:S02]  /*1810*/  IMAD.MOV.U32 R2, RZ, RZ, RZ ;  /* 0x000000ffff027224 */ /* 0x000fe400078e00ff */
[----:B------:R-:W-:Y:S02]  /*1820*/  IMAD.MOV.U32 R10, RZ, RZ, 0x0 ;  /* 0x00000000ff0a7424 */ /* 0x000fe400078e00ff */
[----:B------:R-:W-:Y:S01]  /*1830*/  IMAD.MOV.U32 R11, RZ, RZ, 0x3fd80000 ;  /* 0x3fd80000ff0b7424 */ /* 0x000fe200078e00ff */
[----:B------:R-:W0:Y:S02]  /*1840*/  MUFU.RSQ64H R3, R25 ;  /* 0x0000001900037308 */ /* 0x000e240000001c00 */
[----:B0-----:R-:W-:-:S08]  /*1850*/  DMUL R8, R2, R2 ;  /* 0x0000000202087228 */ /* 0x001fd00000000000 */
[----:B------:R-:W-:-:S08]  /*1860*/  DFMA R8, R24, -R8, 1 ;  /* 0x3ff000001808742b */ /* 0x000fd00000000808 */
[----:B------:R-:W-:Y:S02]  /*1870*/  DFMA R10, R8, R10, 0.5 ;  /* 0x3fe00000080a742b */ /* 0x000fe4000000000a */
[----:B------:R-:W-:-:S08]  /*1880*/  DMUL R8, R2, R8 ;  /* 0x0000000802087228 */ /* 0x000fd00000000000 */
[----:B------:R-:W-:-:S08]  /*1890*/  DFMA R8, R10, R8, R2 ;  /* 0x000000080a08722b */ /* 0x000fd00000000002 */
[----:B------:R-:W-:Y:S02]  /*18a0*/  DMUL R2, R24, R8 ;  /* 0x0000000818027228 */ /* 0x000fe40000000000 */
[----:B------:R-:W-:-:S06]  /*18b0*/  VIADD R9, R9, 0xfff00000 ;  /* 0xfff0000009097836 */ /* 0x000fcc0000000000 */
[----:B------:R-:W-:-:S08]  /*18c0*/  DFMA R10, R2, -R2, R24 ;  /* 0x80000002020a722b */ /* 0x000fd00000000018 */
[----:B------:R-:W-:-:S10]  /*18d0*/  DFMA R2, R8, R10, R2 ;  /* 0x0000000a0802722b */ /* 0x000fd40000000002 */
[----:B------:R-:W-:Y:S01]  /*18e0*/  IADD3 R3, PT, PT, R3, -0x3500000, RZ ;  /* 0xfcb0000003037810 */ /* 0x000fe20007ffe0ff */
[----:B------:R-:W-:Y:S06]  /*18f0*/  BRA `(.L_x_24) ;  /* 0x0000000000047947 */ /* 0x000fec0003800000 */
.L_x_25:
[----:B------:R-:W-:-:S11]  /*1900*/  DADD R2, R24, R24 ;  /* 0x0000000018027229 */ /* 0x000fd60000000018 */
.L_x_24:
[----:B------:R-:W-:Y:S05]  /*1910*/  BSYNC.RECONVERGENT B1 ;  /* 0x0000000000017941 */ /* 0x000fea0003800200 */
.L_x_22:
[----:B------:R-:W-:Y:S02]  /*1920*/  IMAD.MOV.U32 R23, RZ, RZ, 0x0 ;  /* 0x00000000ff177424 */ /* 0x000fe400078e00ff */
[----:B------:R-:W-:Y:S02]  /*1930*/  IMAD.MOV.U32 R36, RZ, RZ, R2 ;  /* 0x000000ffff247224 */ /* 0x000fe400078e0002 */
[----:B------:R-:W-:Y:S01]  /*1940*/  IMAD.MOV.U32 R37, RZ, RZ, R3 ;  /* 0x000000ffff257224 */ /* 0x000fe200078e0003 */
[----:B------:R-:W-:Y:S06]  /*1950*/  RET.REL.NODEC R22 `(_Z8endpointPiPdS0_S0_) ;  /* 0xffffffe416a87950 */ /* 0x000fec0003c3ffff */
.L_x_26:
[----:B------:R-:W-:-:S00]  /*1960*/  BRA `(.L_x_26) ;  /* 0xfffffffc00fc7947 */ /* 0x000fc0000383ffff */
[----:B------:R-:W-:-:S00]  /*1970*/  NOP ;  /* 0x0000000000007918 */ /* 0x000fc00000000000 */
        /* <DEDUP_REMOVED lines=8> */
.L_x_28:


//--------------------- .nv.shared.reserved.0     --------------------------
	.section	.nv.shared.reserved.0,"aw",@nobits
	.weak		__nv_reservedSMEM_offset_0_alias
	.size		__nv_reservedSMEM_offset_0_alias, 0, 64
	.other		__nv_reservedSMEM_offset_0_alias,@"STO_CUDA_RESERVED_SHARED STV_DEFAULT"
__nv_reservedSMEM_offset_0_alias:
	.zero		0
	.zero		64


//--------------------- .nv.constant0._Z8endpointPiPdS0_S0_ --------------------------
	.section	.nv.constant0._Z8endpointPiPdS0_S0_,"a",@progbits
	.sectionflags	@""
	.align	4
.nv.constant0._Z8endpointPiPdS0_S0_:
	.zero		928


//--------------------- SYMBOLS --------------------------

	.type		.nv.reservedSmem.offset0,@object
	.size		.nv.reservedSmem.offset0,0x4
